	.headerflags	@"EF_CUDA_TEXMODE_UNIFIED EF_CUDA_64BIT_ADDRESS EF_CUDA_ACCELERATORS EF_CUDA_SM90 EF_CUDA_VIRTUAL_SM(EF_CUDA_SM90)"
	.elftype	@"ET_EXEC"


//--------------------- .nv.info                  --------------------------
	.section	.nv.info,"",@"SHT_CUDA_INFO"
	.align	4


	//----- nvinfo : EIATTR_REGCOUNT
	.align		4
        /*0000*/ 	.byte	0x04, 0x2f
        /*0002*/ 	.short	(.L_3 - .L_2)
	.align		4
.L_2:
        /*0004*/ 	.word	index@(triton_poi_fused__native_batch_norm_legit_no_training_add_23)
        /*0008*/ 	.word	0x0000001a


	//----- nvinfo : EIATTR_MIN_STACK_SIZE
	.align		4
.L_3:
        /*000c*/ 	.byte	0x04, 0x12
        /*000e*/ 	.short	(.L_5 - .L_4)
	.align		4
.L_4:
        /*0010*/ 	.word	index@(triton_poi_fused__native_batch_norm_legit_no_training_add_23)
        /*0014*/ 	.word	0x00000000


	//----- nvinfo : EIATTR_FRAME_SIZE
	.align		4
.L_5:
        /*0018*/ 	.byte	0x04, 0x11
        /*001a*/ 	.short	(.L_7 - .L_6)
	.align		4
.L_6:
        /*001c*/ 	.word	index@(triton_poi_fused__native_batch_norm_legit_no_training_add_23)
        /*0020*/ 	.word	0x00000000


	//----- nvinfo : EIATTR_MIN_STACK_SIZE
	.align		4
.L_7:
        /*0024*/ 	.byte	0x04, 0x12
        /*0026*/ 	.short	(.L_9 - .L_8)
	.align		4
.L_8:
        /*0028*/ 	.word	index@(triton_poi_fused__native_batch_norm_legit_no_training_add_23)
        /*002c*/ 	.word	0x00000000
.L_9:


//--------------------- .nv.info.triton_poi_fused__native_batch_norm_legit_no_training_add_23 --------------------------
	.section	.nv.info.triton_poi_fused__native_batch_norm_legit_no_training_add_23,"",@"SHT_CUDA_INFO"
	.sectionflags	@""
	.align	4


	//----- nvinfo : EIATTR_CUDA_API_VERSION
	.align		4
        /*0000*/ 	.byte	0x04, 0x37
        /*0002*/ 	.short	(.L_11 - .L_10)
.L_10:
        /*0004*/ 	.word	0x0000007c


	//----- nvinfo : EIATTR_KPARAM_INFO
	.align		4
.L_11:
        /*0008*/ 	.byte	0x04, 0x17
        /*000a*/ 	.short	(.L_13 - .L_12)
.L_12:
        /*000c*/ 	.word	0x00000000
        /*0010*/ 	.short	0x0007
        /*0012*/ 	.short	0x0038
        /*0014*/ 	.byte	0x00, 0xf0, 0x11, 0x00


	//----- nvinfo : EIATTR_KPARAM_INFO
	.align		4
.L_13:
        /*0018*/ 	.byte	0x04, 0x17
        /*001a*/ 	.short	(.L_15 - .L_14)
.L_14:
        /*001c*/ 	.word	0x00000000
        /*0020*/ 	.short	0x0006
        /*0022*/ 	.short	0x0030
        /*0024*/ 	.byte	0x00, 0xf4, 0x21, 0x00


	//----- nvinfo : EIATTR_KPARAM_INFO
	.align		4
.L_15:
        /*0028*/ 	.byte	0x04, 0x17
        /*002a*/ 	.short	(.L_17 - .L_16)
.L_16:
        /*002c*/ 	.word	0x00000000
        /*0030*/ 	.short	0x0005
        /*0032*/ 	.short	0x0028
        /*0034*/ 	.byte	0x00, 0xf4, 0x21, 0x00


	//----- nvinfo : EIATTR_KPARAM_INFO
	.align		4
.L_17:
        /*0038*/ 	.byte	0x04, 0x17
        /*003a*/ 	.short	(.L_19 - .L_18)
.L_18:
        /*003c*/ 	.word	0x00000000
        /*0040*/ 	.short	0x0004
        /*0042*/ 	.short	0x0020
        /*0044*/ 	.byte	0x00, 0xf4, 0x21, 0x00


	//----- nvinfo : EIATTR_KPARAM_INFO
	.align		4
.L_19:
        /*0048*/ 	.byte	0x04, 0x17
        /*004a*/ 	.short	(.L_21 - .L_20)
.L_20:
        /*004c*/ 	.word	0x00000000
        /*0050*/ 	.short	0x0003
        /*0052*/ 	.short	0x0018
        /*0054*/ 	.byte	0x00, 0xf4, 0x21, 0x00


	//----- nvinfo : EIATTR_KPARAM_INFO
	.align		4
.L_21:
        /*0058*/ 	.byte	0x04, 0x17
        /*005a*/ 	.short	(.L_23 - .L_22)
.L_22:
        /*005c*/ 	.word	0x00000000
        /*0060*/ 	.short	0x0002
        /*0062*/ 	.short	0x0010
        /*0064*/ 	.byte	0x00, 0xf4, 0x21, 0x00


	//----- nvinfo : EIATTR_KPARAM_INFO
	.align		4
.L_23:
        /*0068*/ 	.byte	0x04, 0x17
        /*006a*/ 	.short	(.L_25 - .L_24)
.L_24:
        /*006c*/ 	.word	0x00000000
        /*0070*/ 	.short	0x0001
        /*0072*/ 	.short	0x0008
        /*0074*/ 	.byte	0x00, 0xf4, 0x21, 0x00


	//----- nvinfo : EIATTR_KPARAM_INFO
	.align		4
.L_25:
        /*0078*/ 	.byte	0x04, 0x17
        /*007a*/ 	.short	(.L_27 - .L_26)
.L_26:
        /*007c*/ 	.word	0x00000000
        /*0080*/ 	.short	0x0000
        /*0082*/ 	.short	0x0000
        /*0084*/ 	.byte	0x00, 0xf4, 0x21, 0x00


	//----- nvinfo : EIATTR_SPARSE_MMA_MASK
	.align		4
.L_27:
        /*0088*/ 	.byte	0x03, 0x50
        /*008a*/ 	.short	0x0000


	//----- nvinfo : EIATTR_MAXREG_COUNT
	.align		4
        /*008c*/ 	.byte	0x03, 0x1b
        /*008e*/ 	.short	0x00ff


	//----- nvinfo : EIATTR_EXIT_INSTR_OFFSETS
	.align		4
        /*0090*/ 	.byte	0x04, 0x1c
        /*0092*/ 	.short	(.L_29 - .L_28)


	//   ....[0]....
.L_28:
        /*0094*/ 	.word	0x00000430


	//   ....[1]....
        /*0098*/ 	.word	0x00000450


	//----- nvinfo : EIATTR_REQNTID
	.align		4
.L_29:
        /*009c*/ 	.byte	0x04, 0x10
        /*009e*/ 	.short	(.L_31 - .L_30)
.L_30:
        /*00a0*/ 	.word	0x00000080
        /*00a4*/ 	.word	0x00000001
        /*00a8*/ 	.word	0x00000001


	//----- nvinfo : EIATTR_CBANK_PARAM_SIZE
	.align		4
.L_31:
        /*00ac*/ 	.byte	0x03, 0x19
        /*00ae*/ 	.short	0x003c


	//----- nvinfo : EIATTR_PARAM_CBANK
	.align		4
        /*00b0*/ 	.byte	0x04, 0x0a
        /*00b2*/ 	.short	(.L_33 - .L_32)
	.align		4
.L_32:
        /*00b4*/ 	.word	index@(.nv.constant0.triton_poi_fused__native_batch_norm_legit_no_training_add_23)
        /*00b8*/ 	.short	0x0210
        /*00ba*/ 	.short	0x003c


	//----- nvinfo : EIATTR_SW_WAR
	.align		4
.L_33:
        /*00bc*/ 	.byte	0x04, 0x36
        /*00be*/ 	.short	(.L_35 - .L_34)
.L_34:
        /*00c0*/ 	.word	0x00000008
.L_35:


//--------------------- .nv.callgraph             --------------------------
	.section	.nv.callgraph,"",@"SHT_CUDA_CALLGRAPH"
	.align	4
	.sectionentsize	8
	.align		4
        /*0000*/ 	.word	0x00000000
	.align		4
        /*0004*/ 	.word	0xffffffff
	.align		4
        /*0008*/ 	.word	0x00000000
	.align		4
        /*000c*/ 	.word	0xfffffffe
	.align		4
        /*0010*/ 	.word	0x00000000
	.align		4
        /*0014*/ 	.word	0xfffffffd
	.align		4
        /*0018*/ 	.word	0x00000000
	.align		4
        /*001c*/ 	.word	0xfffffffc


//--------------------- .nv.constant4             --------------------------
	.section	.nv.constant4,"a",@progbits
	.align	8
	.align		8
.nv.constant4:
        /*0000*/ 	.dword	_$_str
	.align		8
        /*0008*/ 	.dword	_$_str_$_2


//--------------------- .text.triton_poi_fused__native_batch_norm_legit_no_training_add_23 --------------------------
	.section	.text.triton_poi_fused__native_batch_norm_legit_no_training_add_23,"ax",@progbits
	.align	128
        .global         triton_poi_fused__native_batch_norm_legit_no_training_add_23
        .type           triton_poi_fused__native_batch_norm_legit_no_training_add_23,@function
        .size           triton_poi_fused__native_batch_norm_legit_no_training_add_23,(.L_x_1 - triton_poi_fused__native_batch_norm_legit_no_training_add_23)
        .other          triton_poi_fused__native_batch_norm_legit_no_training_add_23,@"STO_CUDA_ENTRY STV_DEFAULT"
triton_poi_fused__native_batch_norm_legit_no_training_add_23:
.text.triton_poi_fused__native_batch_norm_legit_no_training_add_23:
[----:B------:R-:W0:Y:S01]  /*0000*/  LDC R1, c[0x0][0x28] ;  /* 0x00000a00ff017b82 */ /* 0x000e220000000800 */
[----:B------:R-:W1:Y:S07]  /*0010*/  S2R R0, SR_TID.X ;  /* 0x0000000000007919 */ /* 0x000e6e0000002100 */
[----:B------:R-:W2:Y:S01]  /*0020*/  LDC.64 R12, c[0x0][0x228] ;  /* 0x00008a00ff0c7b82 */ /* 0x000ea20000000a00 */
[----:B------:R-:W-:Y:S01]  /*0030*/  CS2R R4, SRZ ;  /* 0x0000000000047805 */ /* 0x000fe2000001ff00 */
[----:B------:R-:W-:Y:S01]  /*0040*/  ULDC.64 UR4, c[0x0][0x208] ;  /* 0x0000820000047ab9 */ /* 0x000fe20000000a00 */
[----:B------:R-:W3:Y:S05]  /*0050*/  S2R R3, SR_CTAID.X ;  /* 0x0000000000037919 */ /* 0x000eea0000002500 */
[----:B------:R-:W4:Y:S08]  /*0060*/  LDC.64 R16, c[0x0][0x218] ;  /* 0x00008600ff107b82 */ /* 0x000f300000000a00 */
[----:B------:R-:W5:Y:S08]  /*0070*/  LDC.64 R18, c[0x0][0x220] ;  /* 0x00008800ff127b82 */ /* 0x000f700000000a00 */
[----:B------:R-:W5:Y:S01]  /*0080*/  LDC.64 R20, c[0x0][0x230] ;  /* 0x00008c00ff147b82 */ /* 0x000f620000000a00 */
[----:B-1----:R-:W-:-:S07]  /*0090*/  SHF.L.U32 R0, R0, 0x1, RZ ;  /* 0x0000000100007819 */ /* 0x002fce00000006ff */
[----:B------:R-:W1:Y:S01]  /*00a0*/  LDC.64 R22, c[0x0][0x238] ;  /* 0x00008e00ff167b82 */ /* 0x000e620000000a00 */
[----:B------:R-:W-:-:S04]  /*00b0*/  LOP3.LUT R0, R0, 0xfe, RZ, 0xc0, !PT ;  /* 0x000000fe00007812 */ /* 0x000fc800078ec0ff */
[----:B---3--:R-:W-:-:S03]  /*00c0*/  LEA R0, R3, R0, 0x8 ;  /* 0x0000000003007211 */ /* 0x008fc600078e40ff */
[----:B------:R-:W3:Y:S01]  /*00d0*/  LDC.64 R8, c[0x0][0x210] ;  /* 0x00008400ff087b82 */ /* 0x000ee20000000a00 */
[C---:B------:R-:W-:Y:S01]  /*00e0*/  ISETP.GE.AND P4, PT, R0.reuse, 0xa00, PT ;  /* 0x00000a000000780c */ /* 0x040fe20003f86270 */
[----:B------:R-:W-:-:S05]  /*00f0*/  IMAD.HI R2, R0, 0x66666667, RZ ;  /* 0x6666666700027827 */ /* 0x000fca00078e02ff */
[----:B------:R-:W-:-:S04]  /*0100*/  SHF.R.U32.HI R3, RZ, 0x1f, R2 ;  /* 0x0000001fff037819 */ /* 0x000fc80000011602 */
[----:B------:R-:W-:-:S05]  /*0110*/  LEA.HI.SX32 R3, R2, R3, 0x1a ;  /* 0x0000000302037211 */ /* 0x000fca00078fd2ff */
[----:B------:R-:W-:-:S04]  /*0120*/  IMAD R10, R3, -0xa0, R0 ;  /* 0xffffff60030a7824 */ /* 0x000fc800078e0200 */
[----:B--2---:R-:W-:-:S05]  /*0130*/  IMAD.WIDE R12, R10, 0x4, R12 ;  /* 0x000000040a0c7825 */ /* 0x004fca00078e020c */
[----:B------:R2:W3:Y:S01]  /*0140*/  @!P4 LDG.E.EL.64 R4, desc[UR4][R12.64] ;  /* 0x000000040c04c981 */ /* 0x0004e2000c2e1b00 */
[----:B------:R-:W-:Y:S02]  /*0150*/  CS2R R2, SRZ ;  /* 0x0000000000027805 */ /* 0x000fe4000001ff00 */
[----:B------:R-:W-:Y:S01]  /*0160*/  CS2R R6, SRZ ;  /* 0x0000000000067805 */ /* 0x000fe2000001ff00 */
[----:B----4-:R-:W-:-:S04]  /*0170*/  IMAD.WIDE R16, R0, 0x4, R16 ;  /* 0x0000000400107825 */ /* 0x010fc800078e0210 */
[C---:B-----5:R-:W-:Y:S01]  /*0180*/  IMAD.WIDE R18, R10.reuse, 0x4, R18 ;  /* 0x000000040a127825 */ /* 0x060fe200078e0212 */
[----:B------:R-:W4:Y:S01]  /*0190*/  @!P4 LDG.E.64 R2, desc[UR4][R16.64] ;  /* 0x000000041002c981 */ /* 0x000f22000c1e1b00 */
[----:B--2---:R-:W-:Y:S02]  /*01a0*/  CS2R R12, SRZ ;  /* 0x00000000000c7805 */ /* 0x004fe4000001ff00 */
[C---:B0-----:R-:W-:Y:S01]  /*01b0*/  IMAD.WIDE R20, R10.reuse, 0x4, R20 ;  /* 0x000000040a147825 */ /* 0x041fe200078e0214 */
[----:B------:R-:W4:Y:S03]  /*01c0*/  @!P4 LDG.E.EL.64 R6, desc[UR4][R18.64] ;  /* 0x000000041206c981 */ /* 0x000f26000c2e1b00 */
[----:B-1----:R-:W-:Y:S01]  /*01d0*/  IMAD.WIDE R22, R10, 0x4, R22 ;  /* 0x000000040a167825 */ /* 0x002fe200078e0216 */
[----:B------:R-:W-:Y:S02]  /*01e0*/  CS2R R10, SRZ ;  /* 0x00000000000a7805 */ /* 0x000fe4000001ff00 */
[----:B------:R-:W-:Y:S01]  /*01f0*/  CS2R R14, SRZ ;  /* 0x00000000000e7805 */ /* 0x000fe2000001ff00 */
[----:B------:R-:W2:Y:S01]  /*0200*/  @!P4 LDG.E.EL.64 R12, desc[UR4][R20.64] ;  /* 0x00000004140cc981 */ /* 0x000ea2000c2e1b00 */
[----:B---3--:R-:W-:-:S03]  /*0210*/  IMAD.WIDE R8, R0, 0x4, R8 ;  /* 0x0000000400087825 */ /* 0x008fc600078e0208 */
[----:B------:R-:W2:Y:S04]  /*0220*/  @!P4 LDG.E.EL.64 R10, desc[UR4][R22.64] ;  /* 0x00000004160ac981 */ /* 0x000ea8000c2e1b00 */
[----:B------:R0:W3:Y:S02]  /*0230*/  @!P4 LDG.E.64 R14, desc[UR4][R8.64] ;  /* 0x00000004080ec981 */ /* 0x0000e4000c1e1b00 */
[----:B0-----:R-:W-:Y:S01]  /*0240*/  HFMA2.MMA R8, -RZ, RZ, 1.625, 0 ;  /* 0x3e800000ff087435 */ /* 0x001fe200000001ff */
[----:B------:R-:W-:Y:S01]  /*0250*/  FADD R4, R4, 9.9999997473787516356e-06 ;  /* 0x3727c5ac04047421 */ /* 0x000fe20000000000 */
[----:B------:R-:W-:-:S03]  /*0260*/  FADD R5, R5, 9.9999997473787516356e-06 ;  /* 0x3727c5ac05057421 */ /* 0x000fc60000000000 */
[----:B------:R-:W0:Y:S08]  /*0270*/  MUFU.SQRT R16, R4 ;  /* 0x0000000400107308 */ /* 0x000e300000002000 */
[----:B------:R1:W5:Y:S01]  /*0280*/  MUFU.SQRT R17, R5 ;  /* 0x0000000500117308 */ /* 0x0003620000002000 */
[----:B----4-:R-:W-:Y:S01]  /*0290*/  FADD R3, -R7, R3 ;  /* 0x0000000307037221 */ /* 0x010fe20000000100 */
[----:B------:R-:W-:Y:S01]  /*02a0*/  FADD R2, -R6, R2 ;  /* 0x0000000206027221 */ /* 0x000fe20000000100 */
[----:B0-----:R-:W-:-:S02]  /*02b0*/  FSETP.GT.AND P0, PT, R16, 8.50705917302346158658e+37, PT ;  /* 0x7e8000001000780b */ /* 0x001fc40003f04000 */
[----:B------:R-:W-:Y:S01]  /*02c0*/  FSETP.GEU.AND P2, PT, R16, 1.175494350822287508e-38, PT ;  /* 0x008000001000780b */ /* 0x000fe20003f4e000 */
[----:B-1----:R-:W0:Y:S01]  /*02d0*/  LDC.64 R4, c[0x0][0x240] ;  /* 0x00009000ff047b82 */ /* 0x002e220000000a00 */
[C---:B------:R-:W-:Y:S02]  /*02e0*/  FSEL R9, R8.reuse, 1, P0 ;  /* 0x3f80000008097808 */ /* 0x040fe40000000000 */
[C---:B-----5:R-:W-:Y:S02]  /*02f0*/  FSETP.GT.AND P1, PT, R17.reuse, 8.50705917302346158658e+37, PT ;  /* 0x7e8000001100780b */ /* 0x060fe40003f24000 */
[----:B------:R-:W-:Y:S02]  /*0300*/  FSETP.GEU.AND P3, PT, R17, 1.175494350822287508e-38, PT ;  /* 0x008000001100780b */ /* 0x000fe40003f6e000 */
[----:B------:R-:W-:-:S03]  /*0310*/  FSEL R8, R8, 1, P1 ;  /* 0x3f80000008087808 */ /* 0x000fc60000800000 */
[----:B------:R-:W-:Y:S02]  /*0320*/  @P0 FMUL R16, R16, 0.25 ;  /* 0x3e80000010100820 */ /* 0x000fe40000400000 */
[----:B------:R-:W-:Y:S02]  /*0330*/  @!P2 FMUL R9, R9, 16777216 ;  /* 0x4b8000000909a820 */ /* 0x000fe40000400000 */
[----:B------:R-:W-:Y:S02]  /*0340*/  @!P2 FMUL R16, R16, 16777216 ;  /* 0x4b8000001010a820 */ /* 0x000fe40000400000 */
[----:B------:R-:W-:-:S04]  /*0350*/  @P1 FMUL R17, R17, 0.25 ;  /* 0x3e80000011111820 */ /* 0x000fc80000400000 */
[----:B------:R-:W1:Y:S01]  /*0360*/  MUFU.RCP R16, R16 ;  /* 0x0000001000107308 */ /* 0x000e620000001000 */
[----:B------:R-:W-:Y:S01]  /*0370*/  @!P3 FMUL R8, R8, 16777216 ;  /* 0x4b8000000808b820 */ /* 0x000fe20000400000 */
[----:B------:R-:W-:Y:S01]  /*0380*/  @!P3 FMUL R17, R17, 16777216 ;  /* 0x4b8000001111b820 */ /* 0x000fe20000400000 */
[----:B0-----:R-:W-:-:S05]  /*0390*/  IMAD.WIDE R4, R0, 0x4, R4 ;  /* 0x0000000400047825 */ /* 0x001fca00078e0204 */
[----:B------:R-:W0:Y:S01]  /*03a0*/  MUFU.RCP R17, R17 ;  /* 0x0000001100117308 */ /* 0x000e220000001000 */
[----:B-1----:R-:W-:-:S04]  /*03b0*/  FMUL R9, R16, R9 ;  /* 0x0000000910097220 */ /* 0x002fc80000400000 */
[----:B------:R-:W-:Y:S01]  /*03c0*/  FMUL R9, R2, R9 ;  /* 0x0000000902097220 */ /* 0x000fe20000400000 */
[----:B0-----:R-:W-:-:S03]  /*03d0*/  FMUL R8, R17, R8 ;  /* 0x0000000811087220 */ /* 0x001fc60000400000 */
[----:B--2---:R-:W-:Y:S01]  /*03e0*/  FFMA R9, R9, R12, R10 ;  /* 0x0000000c09097223 */ /* 0x004fe2000000000a */
[----:B------:R-:W-:-:S03]  /*03f0*/  FMUL R8, R3, R8 ;  /* 0x0000000803087220 */ /* 0x000fc60000400000 */
[----:B---3--:R-:W-:Y:S01]  /*0400*/  FADD R14, R9, R14 ;  /* 0x0000000e090e7221 */ /* 0x008fe20000000000 */
[----:B------:R-:W-:-:S04]  /*0410*/  FFMA R8, R8, R13, R11 ;  /* 0x0000000d08087223 */ /* 0x000fc8000000000b */
[----:B------:R-:W-:Y:S01]  /*0420*/  FADD R15, R8, R15 ;  /* 0x0000000f080f7221 */ /* 0x000fe20000000000 */
[----:B------:R-:W-:Y:S06]  /*0430*/  @P4 EXIT ;  /* 0x000000000000494d */ /* 0x000fec0003800000 */
[----:B------:R-:W-:Y:S01]  /*0440*/  STG.E.64 desc[UR4][R4.64], R14 ;  /* 0x0000000e04007986 */ /* 0x000fe2000c101b04 */
[----:B------:R-:W-:Y:S05]  /*0450*/  EXIT ;  /* 0x000000000000794d */ /* 0x000fea0003800000 */
.L_x_0:
[----:B------:R-:W-:-:S00]  /*0460*/  BRA `(.L_x_0) ;  /* 0xfffffffc00fc7947 */ /* 0x000fc0000383ffff */
[----:B------:R-:W-:-:S00]  /*0470*/  NOP ;  /* 0x0000000000007918 */ /* 0x000fc00000000000 */
        /* <DEDUP_REMOVED lines=8> */
.L_x_1:


//--------------------- .nv.global.init           --------------------------
	.section	.nv.global.init,"aw",@progbits
.nv.global.init:
	.type		_$_str,@object
	.size		_$_str,(_$_str_$_2 - _$_str)
_$_str:
        /*0000*/ 	.byte	0x5f, 0x5f, 0x43, 0x55, 0x44, 0x41, 0x5f, 0x46, 0x54, 0x5a, 0x00
	.type		_$_str_$_2,@object
	.size		_$_str_$_2,(.L_1 - _$_str_$_2)
_$_str_$_2:
        /*000b*/ 	.byte	0x5f, 0x5f, 0x43, 0x55, 0x44, 0x41, 0x5f, 0x50, 0x52, 0x45, 0x43, 0x5f, 0x53, 0x51, 0x52, 0x54
        /*001b*/ 	.byte	0x00
.L_1:


//--------------------- .nv.constant0.triton_poi_fused__native_batch_norm_legit_no_training_add_23 --------------------------
	.section	.nv.constant0.triton_poi_fused__native_batch_norm_legit_no_training_add_23,"a",@progbits
	.sectionflags	@""
	.align	4
.nv.constant0.triton_poi_fused__native_batch_norm_legit_no_training_add_23:
	.zero		588
